	.target	sm_90a

	.elftype	@"ET_EXEC"


//--------------------- .note.nv.tkinfo           --------------------------
	.section	.note.nv.tkinfo,"",@"SHT_NOTE"
	.sectionflags	@"SHF_NOTE_NV_TKINFO"
	.tkinfo
        /*0018*/ 	.word	0x00000002
        /*0030*/ 	.string	""
        /*0030*/ 	.string	"ptxas"
        /*0030*/ 	.string	"Cuda compilation tools, release 13.0, V13.0.88"
        /*0030*/ 	.string	"Build cuda_13.0.r13.0/compiler.36424714_0"
        /*0030*/ 	.string	"-v  -suppress-debug-info  -lineinfo  -arch sm_90a "



//--------------------- .note.nv.cuinfo           --------------------------
	.section	.note.nv.cuinfo,"",@"SHT_NOTE"
	.sectionflags	@"SHF_NOTE_NV_CUINFO"
        /*0018*/ 	.short	0x0002
        /*001a*/ 	.short	0x005a
        /*001c*/ 	.short	0x0082
	.zero		2


//--------------------- .nv.info                  --------------------------
	.section	.nv.info,"",@"SHT_CUDA_INFO"
	.align	4


	//----- nvinfo : EIATTR_REGCOUNT
	.align		4
        /*0000*/ 	.byte	0x04, 0x2f
        /*0002*/ 	.short	(.L_1 - .L_0)
	.align		4
.L_0:
        /*0004*/ 	.word	index@(gluon_mma)
        /*0008*/ 	.word	0x0000004e


	//----- nvinfo : EIATTR_FRAME_SIZE
	.align		4
.L_1:
        /*000c*/ 	.byte	0x04, 0x11
        /*000e*/ 	.short	(.L_3 - .L_2)
	.align		4
.L_2:
        /*0010*/ 	.word	index@(gluon_mma)
        /*0014*/ 	.word	0x00000000


	//----- nvinfo : EIATTR_MIN_STACK_SIZE
	.align		4
.L_3:
        /*0018*/ 	.byte	0x04, 0x12
        /*001a*/ 	.short	(.L_5 - .L_4)
	.align		4
.L_4:
        /*001c*/ 	.word	index@(gluon_mma)
        /*0020*/ 	.word	0x00000000
.L_5:


//--------------------- .nv.compat                --------------------------
	.section	.nv.compat,"",@"SHT_CUDA_COMPAT_INFO"
	.align	4
        /*0000*/ 	.byte	0x02, 0x09, 0x01, 0x00, 0x02, 0x02, 0x04, 0x00, 0x02, 0x05, 0x05, 0x00, 0x03, 0x07, 0x01, 0x01
        /*0010*/ 	.byte	0x02, 0x03, 0x00, 0x00, 0x02, 0x06, 0x01, 0x00, 0x04, 0x0b, 0x08, 0x00, 0x00, 0x00, 0x00, 0x00
        /*0020*/ 	.byte	0x00, 0x00, 0x00, 0x00


//--------------------- .nv.info.gluon_mma        --------------------------
	.section	.nv.info.gluon_mma,"",@"SHT_CUDA_INFO"
	.sectionflags	@""
	.align	4


	//----- nvinfo : EIATTR_CUDA_API_VERSION
	.align		4
        /*0000*/ 	.byte	0x04, 0x37
        /*0002*/ 	.short	(.L_7 - .L_6)
.L_6:
        /*0004*/ 	.word	0x00000082


	//----- nvinfo : EIATTR_KPARAM_INFO
	.align		4
.L_7:
        /*0008*/ 	.byte	0x04, 0x17
        /*000a*/ 	.short	(.L_9 - .L_8)
.L_8:
        /*000c*/ 	.word	0x00000000
        /*0010*/ 	.short	0x0004
        /*0012*/ 	.short	0x0020
        /*0014*/ 	.byte	0x00, 0xf4, 0x21, 0x00


	//----- nvinfo : EIATTR_KPARAM_INFO
	.align		4
.L_9:
        /*0018*/ 	.byte	0x04, 0x17
        /*001a*/ 	.short	(.L_11 - .L_10)
.L_10:
        /*001c*/ 	.word	0x00000000
        /*0020*/ 	.short	0x0003
        /*0022*/ 	.short	0x0018
        /*0024*/ 	.byte	0x00, 0xf4, 0x21, 0x00


	//----- nvinfo : EIATTR_KPARAM_INFO
	.align		4
.L_11:
        /*0028*/ 	.byte	0x04, 0x17
        /*002a*/ 	.short	(.L_13 - .L_12)
.L_12:
        /*002c*/ 	.word	0x00000000
        /*0030*/ 	.short	0x0002
        /*0032*/ 	.short	0x0010
        /*0034*/ 	.byte	0x00, 0xf4, 0x21, 0x00


	//----- nvinfo : EIATTR_KPARAM_INFO
	.align		4
.L_13:
        /*0038*/ 	.byte	0x04, 0x17
        /*003a*/ 	.short	(.L_15 - .L_14)
.L_14:
        /*003c*/ 	.word	0x00000000
        /*0040*/ 	.short	0x0001
        /*0042*/ 	.short	0x0008
        /*0044*/ 	.byte	0x00, 0xf4, 0x21, 0x00


	//----- nvinfo : EIATTR_KPARAM_INFO
	.align		4
.L_15:
        /*0048*/ 	.byte	0x04, 0x17
        /*004a*/ 	.short	(.L_17 - .L_16)
.L_16:
        /*004c*/ 	.word	0x00000000
        /*0050*/ 	.short	0x0000
        /*0052*/ 	.short	0x0000
        /*0054*/ 	.byte	0x00, 0xf4, 0x21, 0x00


	//----- nvinfo : EIATTR_SPARSE_MMA_MASK
	.align		4
.L_17:
        /*0058*/ 	.byte	0x03, 0x50
        /*005a*/ 	.short	0x0000


	//----- nvinfo : EIATTR_MAXREG_COUNT
	.align		4
        /*005c*/ 	.byte	0x03, 0x1b
        /*005e*/ 	.short	0x00ff


	//----- nvinfo : EIATTR_NUM_BARRIERS
	.align		4
        /*0060*/ 	.byte	0x02, 0x4c
        /*0062*/ 	.byte	0x01
	.zero		1


	//----- nvinfo : EIATTR_MERCURY_ISA_VERSION
	.align		4
        /*0064*/ 	.byte	0x03, 0x5f
        /*0066*/ 	.short	0x0101


	//----- nvinfo : EIATTR_EXIT_INSTR_OFFSETS
	.align		4
        /*0068*/ 	.byte	0x04, 0x1c
        /*006a*/ 	.short	(.L_19 - .L_18)


	//   ....[0]....
.L_18:
        /*006c*/ 	.word	0x00001460


	//----- nvinfo : EIATTR_REQNTID
	.align		4
.L_19:
        /*0070*/ 	.byte	0x04, 0x10
        /*0072*/ 	.short	(.L_21 - .L_20)
.L_20:
        /*0074*/ 	.word	0x00000100
        /*0078*/ 	.word	0x00000001
        /*007c*/ 	.word	0x00000001


	//----- nvinfo : EIATTR_CBANK_PARAM_SIZE
	.align		4
.L_21:
        /*0080*/ 	.byte	0x03, 0x19
        /*0082*/ 	.short	0x0028


	//----- nvinfo : EIATTR_PARAM_CBANK
	.align		4
        /*0084*/ 	.byte	0x04, 0x0a
        /*0086*/ 	.short	(.L_23 - .L_22)
	.align		4
.L_22:
        /*0088*/ 	.word	index@(.nv.constant0.gluon_mma)
        /*008c*/ 	.short	0x0210
        /*008e*/ 	.short	0x0028


	//----- nvinfo : EIATTR_SW_WAR
	.align		4
.L_23:
        /*0090*/ 	.byte	0x04, 0x36
        /*0092*/ 	.short	(.L_25 - .L_24)
.L_24:
        /*0094*/ 	.word	0x00000008
.L_25:


//--------------------- .nv.callgraph             --------------------------
	.section	.nv.callgraph,"",@"SHT_CUDA_CALLGRAPH"
	.align	4
	.sectionentsize	8
	.align		4
        /*0000*/ 	.word	0x00000000
	.align		4
        /*0004*/ 	.word	0xffffffff
	.align		4
        /*0008*/ 	.word	0x00000000
	.align		4
        /*000c*/ 	.word	0xfffffffe
	.align		4
        /*0010*/ 	.word	0x00000000
	.align		4
        /*0014*/ 	.word	0xfffffffd
	.align		4
        /*0018*/ 	.word	0x00000000
	.align		4
        /*001c*/ 	.word	0xfffffffc


//--------------------- .text.gluon_mma           --------------------------
	.section	.text.gluon_mma,"ax",@progbits
	.align	128
        .global         gluon_mma
        .type           gluon_mma,@function
        .size           gluon_mma,(.L_x_1 - gluon_mma)
        .other          gluon_mma,@"STO_CUDA_ENTRY STV_DEFAULT"
gluon_mma:
.text.gluon_mma:
[----:B------:R-:W-:Y:S01]  /*0000*/  LDC R1, c[0x0][0x28] ;  /* 0x00000a00ff017b82 */ /* 0x000fe20000000800 */
[----:B------:R-:W0:Y:S01]  /*0010*/  S2R R2, SR_TID.X ;  /* 0x0000000000027919 */ /* 0x000e220000002100 */
[----:B------:R-:W-:Y:S01]  /*0020*/  ULDC.64 UR4, c[0x0][0x210] ;  /* 0x0000840000047ab9 */ /* 0x000fe20000000a00 */
[----:B------:R-:W-:Y:S01]  /*0030*/  ULDC.64 UR10, c[0x0][0x208] ;  /* 0x00008200000a7ab9 */ /* 0x000fe20000000a00 */
[----:B0-----:R-:W-:Y:S02]  /*0040*/  SHF.R.U32.HI R0, RZ, 0x5, R2 ;  /* 0x00000005ff007819 */ /* 0x001fe40000011602 */
[----:B------:R-:W-:Y:S02]  /*0050*/  LOP3.LUT R75, R2, 0xe0, RZ, 0xc0, !PT ;  /* 0x000000e0024b7812 */ /* 0x000fe400078ec0ff */
[----:B------:R-:W-:Y:S02]  /*0060*/  SGXT.U32 R0, R0, 0x3 ;  /* 0x000000030000781a */ /* 0x000fe40000000000 */
[----:B------:R-:W-:-:S02]  /*0070*/  IADD3 R4, P0, R75, UR4, RZ ;  /* 0x000000044b047c10 */ /* 0x000fc4000ff1e0ff */
[C---:B------:R-:W-:Y:S02]  /*0080*/  LOP3.LUT R73, R0.reuse, 0x8, RZ, 0xfc, !PT ;  /* 0x0000000800497812 */ /* 0x040fe400078efcff */
[C---:B------:R-:W-:Y:S01]  /*0090*/  LOP3.LUT R71, R0.reuse, 0x10, RZ, 0xfc, !PT ;  /* 0x0000001000477812 */ /* 0x040fe200078efcff */
[----:B------:R-:W-:Y:S01]  /*00a0*/  IMAD.X R5, RZ, RZ, UR5, P0 ;  /* 0x00000005ff057e24 */ /* 0x000fe200080e06ff */
[C---:B------:R-:W-:Y:S01]  /*00b0*/  LEA R6, P0, R73.reuse, UR4, 0x5 ;  /* 0x0000000449067c11 */ /* 0x040fe2000f8028ff */
[----:B------:R-:W-:Y:S01]  /*00c0*/  IMAD.SHL.U32 R3, R73, 0x10, RZ ;  /* 0x0000001049037824 */ /* 0x000fe200078e00ff */
[----:B------:R-:W-:Y:S01]  /*00d0*/  LOP3.LUT R69, R0, 0x18, RZ, 0xfc, !PT ;  /* 0x0000001800457812 */ /* 0x000fe200078efcff */
[----:B------:R-:W-:Y:S01]  /*00e0*/  IMAD.SHL.U32 R8, R71, 0x10, RZ ;  /* 0x0000001047087824 */ /* 0x000fe200078e00ff */
[----:B------:R-:W-:Y:S02]  /*00f0*/  LOP3.LUT R27, R2, 0xf, RZ, 0xc0, !PT ;  /* 0x0000000f021b7812 */ /* 0x000fe400078ec0ff */
[----:B------:R-:W-:Y:S01]  /*0100*/  LEA.HI.X R7, R3, UR5, RZ, 0x1, P0 ;  /* 0x0000000503077c11 */ /* 0x000fe200080f0cff */
[----:B------:R-:W-:Y:S01]  /*0110*/  IMAD.SHL.U32 R9, R69, 0x10, RZ ;  /* 0x0000001045097824 */ /* 0x000fe200078e00ff */
[C---:B------:R-:W-:Y:S01]  /*0120*/  LOP3.LUT R65, R0.reuse, 0x28, RZ, 0xfc, !PT ;  /* 0x0000002800417812 */ /* 0x040fe200078efcff */
[----:B------:R-:W-:Y:S01]  /*0130*/  IMAD.WIDE.U32 R4, R27, 0x2, R4 ;  /* 0x000000021b047825 */ /* 0x000fe200078e0004 */
[----:B------:R-:W-:-:S02]  /*0140*/  LOP3.LUT R67, R0, 0x20, RZ, 0xfc, !PT ;  /* 0x0000002000437812 */ /* 0x000fc400078efcff */
[----:B------:R-:W-:Y:S01]  /*0150*/  LEA R14, P1, R71, UR4, 0x5 ;  /* 0x00000004470e7c11 */ /* 0x000fe2000f8228ff */
[----:B------:R-:W-:Y:S01]  /*0160*/  IMAD.WIDE.U32 R6, R27, 0x2, R6 ;  /* 0x000000021b067825 */ /* 0x000fe200078e0006 */
[----:B------:R-:W-:Y:S02]  /*0170*/  LEA R16, P2, R69, UR4, 0x5 ;  /* 0x0000000445107c11 */ /* 0x000fe4000f8428ff */
[----:B------:R-:W-:Y:S01]  /*0180*/  LOP3.LUT R62, R0, 0x38, RZ, 0xfc, !PT ;  /* 0x00000038003e7812 */ /* 0x000fe200078efcff */
[----:B------:R-:W-:Y:S01]  /*0190*/  IMAD.SHL.U32 R3, R65, 0x10, RZ ;  /* 0x0000001041037824 */ /* 0x000fe200078e00ff */
[----:B------:R-:W-:Y:S01]  /*01a0*/  LEA.HI.X R15, R8, UR5, RZ, 0x1, P1 ;  /* 0x00000005080f7c11 */ /* 0x000fe200088f0cff */
[----:B------:R-:W-:Y:S01]  /*01b0*/  IMAD.SHL.U32 R10, R67, 0x10, RZ ;  /* 0x00000010430a7824 */ /* 0x000fe200078e00ff */
[----:B------:R-:W-:Y:S01]  /*01c0*/  LOP3.LUT R58, R0, 0x48, RZ, 0xfc, !PT ;  /* 0x00000048003a7812 */ /* 0x000fe200078efcff */
[----:B------:R-:W2:Y:S01]  /*01d0*/  LDG.E.U16 R8, desc[UR10][R4.64] ;  /* 0x0000000a04087981 */ /* 0x000ea2000c1e1500 */
[----:B------:R-:W-:Y:S01]  /*01e0*/  LEA R18, P0, R65, UR4, 0x5 ;  /* 0x0000000441127c11 */ /* 0x000fe2000f8028ff */
[----:B------:R-:W-:Y:S01]  /*01f0*/  IMAD.WIDE.U32 R14, R27, 0x2, R14 ;  /* 0x000000021b0e7825 */ /* 0x000fe200078e000e */
[----:B------:R-:W-:-:S02]  /*0200*/  LEA R12, P3, R67, UR4, 0x5 ;  /* 0x00000004430c7c11 */ /* 0x000fc4000f8628ff */
[----:B------:R-:W-:Y:S02]  /*0210*/  LEA.HI.X R17, R9, UR5, RZ, 0x1, P2 ;  /* 0x0000000509117c11 */ /* 0x000fe400090f0cff */
[----:B------:R0:W3:Y:S01]  /*0220*/  LDG.E.U16 R9, desc[UR10][R6.64] ;  /* 0x0000000a06097981 */ /* 0x0000e2000c1e1500 */
[----:B------:R-:W-:Y:S01]  /*0230*/  LEA.HI.X R19, R3, UR5, RZ, 0x1, P0 ;  /* 0x0000000503137c11 */ /* 0x000fe200080f0cff */
[----:B------:R-:W-:Y:S01]  /*0240*/  IMAD.SHL.U32 R20, R58, 0x10, RZ ;  /* 0x000000103a147824 */ /* 0x000fe200078e00ff */
[----:B------:R-:W-:Y:S01]  /*0250*/  LEA.HI.X R13, R10, UR5, RZ, 0x1, P3 ;  /* 0x000000050a0d7c11 */ /* 0x000fe200098f0cff */
[C---:B------:R-:W-:Y:S01]  /*0260*/  IMAD.WIDE.U32 R16, R27.reuse, 0x2, R16 ;  /* 0x000000021b107825 */ /* 0x040fe200078e0010 */
[----:B------:R-:W-:Y:S01]  /*0270*/  LOP3.LUT R63, R0, 0x30, RZ, 0xfc, !PT ;  /* 0x00000030003f7812 */ /* 0x000fe200078efcff */
[----:B------:R1:W4:Y:S01]  /*0280*/  LDG.E.U16 R10, desc[UR10][R14.64] ;  /* 0x0000000a0e0a7981 */ /* 0x000322000c1e1500 */
[----:B------:R-:W-:Y:S01]  /*0290*/  LEA R22, P0, R62, UR4, 0x5 ;  /* 0x000000043e167c11 */ /* 0x000fe2000f8028ff */
[----:B------:R-:W-:Y:S01]  /*02a0*/  IMAD.WIDE.U32 R12, R27, 0x2, R12 ;  /* 0x000000021b0c7825 */ /* 0x000fe200078e000c */
[----:B------:R-:W-:Y:S01]  /*02b0*/  LOP3.LUT R60, R0, 0x40, RZ, 0xfc, !PT ;  /* 0x00000040003c7812 */ /* 0x000fe200078efcff */
[----:B------:R5:W4:Y:S02]  /*02c0*/  LDG.E.U16 R11, desc[UR10][R16.64] ;  /* 0x0000000a100b7981 */ /* 0x000b24000c1e1500 */
[----:B0-----:R-:W-:Y:S01]  /*02d0*/  IMAD.SHL.U32 R7, R62, 0x10, RZ ;  /* 0x000000103e077824 */ /* 0x001fe200078e00ff */
[----:B------:R-:W-:Y:S01]  /*02e0*/  LEA R6, P3, R58, UR4, 0x5 ;  /* 0x000000043a067c11 */ /* 0x000fe2000f8628ff */
[----:B------:R-:W-:Y:S01]  /*02f0*/  IMAD.SHL.U32 R5, R63, 0x10, RZ ;  /* 0x000000103f057824 */ /* 0x000fe200078e00ff */
[----:B------:R-:W-:Y:S01]  /*0300*/  LOP3.LUT R61, R0, 0x58, RZ, 0xfc, !PT ;  /* 0x00000058003d7812 */ /* 0x000fe200078efcff */
[----:B------:R-:W4:Y:S01]  /*0310*/  LDG.E.U16 R12, desc[UR10][R12.64] ;  /* 0x0000000a0c0c7981 */ /* 0x000f22000c1e1500 */
[----:B------:R-:W-:Y:S01]  /*0320*/  LEA.HI.X R23, R7, UR5, RZ, 0x1, P0 ;  /* 0x0000000507177c11 */ /* 0x000fe200080f0cff */
[----:B------:R-:W-:Y:S01]  /*0330*/  IMAD.SHL.U32 R3, R60, 0x10, RZ ;  /* 0x000000103c037824 */ /* 0x000fe200078e00ff */
[----:B------:R-:W-:-:S02]  /*0340*/  LEA.HI.X R7, R20, UR5, RZ, 0x1, P3 ;  /* 0x0000000514077c11 */ /* 0x000fc400098f0cff */
[----:B-1----:R-:W-:Y:S01]  /*0350*/  LEA R14, P1, R63, UR4, 0x5 ;  /* 0x000000043f0e7c11 */ /* 0x002fe2000f8228ff */
[----:B------:R-:W0:Y:S01]  /*0360*/  LDC.64 R20, c[0x0][0x218] ;  /* 0x00008600ff147b82 */ /* 0x000e220000000a00 */
[----:B------:R-:W-:Y:S01]  /*0370*/  LEA R4, P2, R60, UR4, 0x5 ;  /* 0x000000043c047c11 */ /* 0x000fe2000f8428ff */
[----:B------:R-:W-:Y:S01]  /*0380*/  IMAD.WIDE.U32 R30, R27, 0x2, R6 ;  /* 0x000000021b1e7825 */ /* 0x000fe200078e0006 */
[----:B------:R-:W-:Y:S02]  /*0390*/  LEA.HI.X R15, R5, UR5, RZ, 0x1, P1 ;  /* 0x00000005050f7c11 */ /* 0x000fe400088f0cff */
[----:B------:R-:W-:Y:S02]  /*03a0*/  LEA.HI.X R5, R3, UR5, RZ, 0x1, P2 ;  /* 0x0000000503057c11 */ /* 0x000fe400090f0cff */
[C---:B------:R-:W-:Y:S01]  /*03b0*/  LOP3.LUT R6, R0.reuse, 0x50, RZ, 0xfc, !PT ;  /* 0x0000005000067812 */ /* 0x040fe200078efcff */
[C---:B-----5:R-:W-:Y:S01]  /*03c0*/  IMAD.WIDE.U32 R16, R27.reuse, 0x2, R18 ;  /* 0x000000021b107825 */ /* 0x060fe200078e0012 */
[----:B------:R-:W-:Y:S01]  /*03d0*/  LOP3.LUT R59, R0, 0x60, RZ, 0xfc, !PT ;  /* 0x00000060003b7812 */ /* 0x000fe200078efcff */
[----:B------:R-:W5:Y:S02]  /*03e0*/  LDG.E.U16 R25, desc[UR10][R30.64] ;  /* 0x0000000a1e197981 */ /* 0x000f64000c1e1500 */
[----:B------:R-:W-:Y:S01]  /*03f0*/  IMAD.WIDE.U32 R28, R27, 0x2, R4 ;  /* 0x000000021b1c7825 */ /* 0x000fe200078e0004 */
[C---:B------:R-:W-:Y:S01]  /*0400*/  LEA R4, P0, R6.reuse, UR4, 0x5 ;  /* 0x0000000406047c11 */ /* 0x040fe2000f8028ff */
[----:B------:R1:W5:Y:S02]  /*0410*/  LDG.E.U16 R13, desc[UR10][R16.64] ;  /* 0x0000000a100d7981 */ /* 0x000364000c1e1500 */
[----:B------:R-:W-:-:S02]  /*0420*/  IMAD.SHL.U32 R3, R6, 0x10, RZ ;  /* 0x0000001006037824 */ /* 0x000fc400078e00ff */
[----:B------:R-:W-:Y:S01]  /*0430*/  IMAD.SHL.U32 R7, R61, 0x10, RZ ;  /* 0x000000103d077824 */ /* 0x000fe200078e00ff */
[----:B------:R1:W5:Y:S02]  /*0440*/  LDG.E.U16 R24, desc[UR10][R28.64] ;  /* 0x0000000a1c187981 */ /* 0x000364000c1e1500 */
[----:B------:R-:W-:Y:S02]  /*0450*/  LEA.HI.X R5, R3, UR5, RZ, 0x1, P0 ;  /* 0x0000000503057c11 */ /* 0x000fe400080f0cff */
[----:B------:R-:W-:Y:S01]  /*0460*/  LEA R32, P0, R61, UR4, 0x5 ;  /* 0x000000043d207c11 */ /* 0x000fe2000f8028ff */
[----:B-1----:R-:W-:Y:S02]  /*0470*/  IMAD.SHL.U32 R16, R59, 0x10, RZ ;  /* 0x000000103b107824 */ /* 0x002fe400078e00ff */
[----:B------:R-:W-:Y:S01]  /*0480*/  IMAD.WIDE.U32 R4, R27, 0x2, R4 ;  /* 0x000000021b047825 */ /* 0x000fe200078e0004 */
[----:B------:R-:W-:Y:S02]  /*0490*/  LEA.HI.X R33, R7, UR5, RZ, 0x1, P0 ;  /* 0x0000000507217c11 */ /* 0x000fe400080f0cff */
[----:B------:R-:W-:Y:S01]  /*04a0*/  LEA R28, P1, R59, UR4, 0x5 ;  /* 0x000000043b1c7c11 */ /* 0x000fe2000f8228ff */
[C---:B------:R-:W-:Y:S01]  /*04b0*/  IMAD.WIDE.U32 R22, R27.reuse, 0x2, R22 ;  /* 0x000000021b167825 */ /* 0x040fe200078e0016 */
[C---:B------:R-:W-:Y:S01]  /*04c0*/  LOP3.LUT R7, R0.reuse, 0x70, RZ, 0xfc, !PT ;  /* 0x0000007000077812 */ /* 0x040fe200078efcff */
[----:B------:R1:W5:Y:S02]  /*04d0*/  LDG.E.U16 R26, desc[UR10][R4.64] ;  /* 0x0000000a041a7981 */ /* 0x000364000c1e1500 */
[----:B------:R-:W-:Y:S01]  /*04e0*/  IMAD.WIDE.U32 R18, R27, 0x2, R14 ;  /* 0x000000021b127825 */ /* 0x000fe200078e000e */
[----:B------:R-:W-:Y:S01]  /*04f0*/  LOP3.LUT R3, R0, 0x68, RZ, 0xfc, !PT ;  /* 0x0000006800037812 */ /* 0x000fe200078efcff */
[----:B------:R0:W5:Y:S01]  /*0500*/  LDG.E.U16 R15, desc[UR10][R22.64] ;  /* 0x0000000a160f7981 */ /* 0x000162000c1e1500 */
[----:B------:R-:W-:Y:S01]  /*0510*/  LEA.HI.X R29, R16, UR5, RZ, 0x1, P1 ;  /* 0x00000005101d7c11 */ /* 0x000fe200088f0cff */
[----:B------:R-:W-:-:S02]  /*0520*/  IMAD.SHL.U32 R16, R7, 0x10, RZ ;  /* 0x0000001007107824 */ /* 0x000fc400078e00ff */
[----:B------:R0:W5:Y:S01]  /*0530*/  LDG.E.U16 R14, desc[UR10][R18.64] ;  /* 0x0000000a120e7981 */ /* 0x000162000c1e1500 */
[----:B-1----:R-:W-:Y:S01]  /*0540*/  LOP3.LUT R5, R0, 0x78, RZ, 0xfc, !PT ;  /* 0x0000007800057812 */ /* 0x002fe200078efcff */
[----:B------:R-:W-:Y:S01]  /*0550*/  IMAD.SHL.U32 R64, R75, 0x2, RZ ;  /* 0x000000024b407824 */ /* 0x000fe200078e00ff */
[----:B0-----:R-:W-:Y:S01]  /*0560*/  LEA R22, P0, R7, UR4, 0x5 ;  /* 0x0000000407167c11 */ /* 0x001fe2000f8028ff */
[C---:B------:R-:W-:Y:S01]  /*0570*/  IMAD.SHL.U32 R17, R3.reuse, 0x10, RZ ;  /* 0x0000001003117824 */ /* 0x040fe200078e00ff */
[----:B------:R-:W-:Y:S02]  /*0580*/  LEA R30, P2, R3, UR4, 0x5 ;  /* 0x00000004031e7c11 */ /* 0x000fe4000f8428ff */
[----:B------:R-:W-:Y:S01]  /*0590*/  LEA R18, P1, R75, R20, 0x2 ;  /* 0x000000144b127211 */ /* 0x000fe200078210ff */
[----:B------:R-:W-:Y:S01]  /*05a0*/  IMAD.SHL.U32 R0, R5, 0x10, RZ ;  /* 0x0000001005007824 */ /* 0x000fe200078e00ff */
[----:B------:R-:W-:Y:S01]  /*05b0*/  LEA.HI.X R23, R16, UR5, RZ, 0x1, P0 ;  /* 0x0000000510177c11 */ /* 0x000fe200080f0cff */
[----:B------:R-:W-:Y:S01]  /*05c0*/  IMAD.SHL.U32 R4, R73, 0x40, RZ ;  /* 0x0000004049047824 */ /* 0x000fe200078e00ff */
[----:B------:R-:W-:-:S02]  /*05d0*/  LEA R16, P0, R5, UR4, 0x5 ;  /* 0x0000000405107c11 */ /* 0x000fc4000f8028ff */
[-C--:B------:R-:W-:Y:S02]  /*05e0*/  LEA.HI.X R19, R64, R21.reuse, RZ, 0x1, P1 ;  /* 0x0000001540137211 */ /* 0x080fe400008f0cff */
[----:B------:R-:W-:Y:S02]  /*05f0*/  LEA R20, P1, R73, R20, 0x7 ;  /* 0x0000001449147211 */ /* 0x000fe400078238ff */
[----:B------:R-:W-:Y:S02]  /*0600*/  LEA.HI.X R31, R17, UR5, RZ, 0x1, P2 ;  /* 0x00000005111f7c11 */ /* 0x000fe400090f0cff */
[----:B------:R-:W-:Y:S02]  /*0610*/  LEA.HI.X R17, R0, UR5, RZ, 0x1, P0 ;  /* 0x0000000500117c11 */ /* 0x000fe400080f0cff */
[----:B------:R-:W-:Y:S02]  /*0620*/  LOP3.LUT R0, R2, 0x1f, RZ, 0xc0, !PT ;  /* 0x0000001f02007812 */ /* 0x000fe400078ec0ff */
[----:B------:R-:W-:Y:S01]  /*0630*/  LEA.HI.X R21, R4, R21, RZ, 0x1, P1 ;  /* 0x0000001504157211 */ /* 0x000fe200008f0cff */
[----:B------:R-:W-:-:S04]  /*0640*/  IMAD.WIDE.U32 R32, R27, 0x2, R32 ;  /* 0x000000021b207825 */ /* 0x000fc800078e0020 */
[C---:B------:R-:W-:Y:S02]  /*0650*/  IMAD.WIDE.U32 R28, R27.reuse, 0x2, R28 ;  /* 0x000000021b1c7825 */ /* 0x040fe400078e001c */
[----:B------:R-:W5:Y:S02]  /*0660*/  LDG.E.U16 R32, desc[UR10][R32.64] ;  /* 0x0000000a20207981 */ /* 0x000f64000c1e1500 */
[C---:B------:R-:W-:Y:S02]  /*0670*/  IMAD.WIDE.U32 R30, R27.reuse, 0x2, R30 ;  /* 0x000000021b1e7825 */ /* 0x040fe400078e001e */
[----:B------:R-:W5:Y:S02]  /*0680*/  LDG.E.U16 R28, desc[UR10][R28.64] ;  /* 0x0000000a1c1c7981 */ /* 0x000f64000c1e1500 */
[C---:B------:R-:W-:Y:S02]  /*0690*/  IMAD.WIDE.U32 R22, R27.reuse, 0x2, R22 ;  /* 0x000000021b167825 */ /* 0x040fe400078e0016 */
[----:B------:R-:W5:Y:S02]  /*06a0*/  LDG.E.U16 R30, desc[UR10][R30.64] ;  /* 0x0000000a1e1e7981 */ /* 0x000f64000c1e1500 */
[----:B------:R-:W-:-:S02]  /*06b0*/  IMAD.WIDE.U32 R16, R27, 0x2, R16 ;  /* 0x000000021b107825 */ /* 0x000fc400078e0010 */
[----:B------:R0:W5:Y:S02]  /*06c0*/  LDG.E.U16 R22, desc[UR10][R22.64] ;  /* 0x0000000a16167981 */ /* 0x000164000c1e1500 */
[C---:B------:R-:W-:Y:S02]  /*06d0*/  IMAD.WIDE.U32 R18, R0.reuse, 0x2, R18 ;  /* 0x0000000200127825 */ /* 0x040fe400078e0012 */
[----:B------:R1:W5:Y:S02]  /*06e0*/  LDG.E.U16 R16, desc[UR10][R16.64] ;  /* 0x0000000a10107981 */ /* 0x000364000c1e1500 */
[----:B------:R-:W-:Y:S02]  /*06f0*/  IMAD.WIDE.U32 R20, R0, 0x2, R20 ;  /* 0x0000000200147825 */ /* 0x000fe400078e0014 */
[----:B------:R-:W5:Y:S04]  /*0700*/  LDG.E.U16 R57, desc[UR10][R18.64] ;  /* 0x0000000a12397981 */ /* 0x000f68000c1e1500 */
[----:B------:R-:W5:Y:S04]  /*0710*/  LDG.E.U16 R56, desc[UR10][R20.64] ;  /* 0x0000000a14387981 */ /* 0x000f68000c1e1500 */
[----:B------:R1:W5:Y:S04]  /*0720*/  LDG.E.U16 R68, desc[UR10][R18.64+0x40] ;  /* 0x0000400a12447981 */ /* 0x000368000c1e1500 */
[----:B------:R-:W5:Y:S01]  /*0730*/  LDG.E.U16 R70, desc[UR10][R20.64+0x40] ;  /* 0x0000400a14467981 */ /* 0x000f62000c1e1500 */
[----:B------:R-:W1:Y:S01]  /*0740*/  S2UR UR8, SR_CgaCtaId ;  /* 0x00000000000879c3 */ /* 0x000e620000008800 */
[C---:B------:R-:W-:Y:S01]  /*0750*/  LOP3.LUT R34, R2.reuse, 0x60, RZ, 0xc0, !PT ;  /* 0x0000006002227812 */ /* 0x040fe200078ec0ff */
[----:B0-----:R-:W-:-:S02]  /*0760*/  IMAD.SHL.U32 R23, R2, 0x20, RZ ;  /* 0x0000002002177824 */ /* 0x001fc400078e00ff */
[C---:B-1----:R-:W-:Y:S02]  /*0770*/  IMAD.SHL.U32 R17, R2.reuse, 0x200, RZ ;  /* 0x0000020002117824 */ /* 0x042fe400078e00ff */
[----:B------:R-:W-:Y:S01]  /*0780*/  IMAD R34, R27, 0x2, R34 ;  /* 0x000000021b227824 */ /* 0x000fe200078e0222 */
[----:B------:R-:W-:Y:S01]  /*0790*/  SHF.R.S32.HI R27, RZ, 0x5, R2 ;  /* 0x00000005ff1b7819 */ /* 0x000fe20000011402 */
[C---:B------:R-:W-:Y:S01]  /*07a0*/  IMAD.SHL.U32 R36, R2.reuse, 0x10, RZ ;  /* 0x0000001002247824 */ /* 0x040fe200078e00ff */
[----:B------:R-:W-:Y:S02]  /*07b0*/  LOP3.LUT R23, R23, 0x60, RZ, 0xc0, !PT ;  /* 0x0000006017177812 */ /* 0x000fe400078ec0ff */
[----:B------:R-:W-:Y:S02]  /*07c0*/  SGXT R27, R27, 0x1 ;  /* 0x000000011b1b781a */ /* 0x000fe40000000200 */
[----:B------:R-:W-:Y:S01]  /*07d0*/  LOP3.LUT R19, R17, 0x3000, RZ, 0xc0, !PT ;  /* 0x0000300011137812 */ /* 0x000fe200078ec0ff */
[----:B------:R-:W-:Y:S01]  /*07e0*/  IMAD.SHL.U32 R18, R2, 0x2, RZ ;  /* 0x0000000202127824 */ /* 0x000fe200078e00ff */
[----:B------:R-:W-:-:S02]  /*07f0*/  LOP3.LUT R23, R23, 0xf80, R36, 0xf8, !PT ;  /* 0x00000f8017177812 */ /* 0x000fc400078ef824 */
[----:B------:R-:W-:Y:S02]  /*0800*/  SHF.R.S32.HI R29, RZ, 0x7, R2 ;  /* 0x00000007ff1d7819 */ /* 0x000fe40000011402 */
[----:B------:R-:W-:Y:S02]  /*0810*/  LOP3.LUT R27, R27, 0x4010, RZ, 0xc0, !PT ;  /* 0x000040101b1b7812 */ /* 0x000fe400078ec0ff */
[----:B------:R-:W-:Y:S01]  /*0820*/  LOP3.LUT R36, R19, 0x70, R36, 0xf8, !PT ;  /* 0x0000007013247812 */ /* 0x000fe200078ef824 */
[----:B------:R-:W-:Y:S01]  /*0830*/  IMAD R19, R75, 0x2, R0 ;  /* 0x000000024b137824 */ /* 0x000fe200078e0200 */
[----:B------:R-:W-:Y:S01]  /*0840*/  UMOV UR4, 0x400 ;  /* 0x0000040000047882 */ /* 0x000fe20000000000 */
[----:B------:R-:W-:Y:S01]  /*0850*/  SGXT R17, R29, 0x1 ;  /* 0x000000011d11781a */ /* 0x000fe20000000200 */
[----:B------:R-:W-:Y:S01]  /*0860*/  ULEA UR8, UR8, UR4, 0x18 ;  /* 0x0000000408087291 */ /* 0x000fe2000f8ec03f */
[----:B------:R-:W-:Y:S01]  /*0870*/  LOP3.LUT R27, R27, 0x180, R18, 0xf8, !PT ;  /* 0x000001801b1b7812 */ /* 0x000fe200078ef812 */
[----:B------:R-:W-:Y:S01]  /*0880*/  IMAD.SHL.U32 R19, R19, 0x2, RZ ;  /* 0x0000000213137824 */ /* 0x000fe200078e00ff */
[----:B------:R-:W-:-:S02]  /*0890*/  SHF.R.S32.HI R66, RZ, 0x2, R2 ;  /* 0x00000002ff427819 */ /* 0x000fc40000011402 */
[----:B------:R-:W-:Y:S02]  /*08a0*/  SHF.R.U32.HI R18, RZ, 0x5, R2 ;  /* 0x00000005ff127819 */ /* 0x000fe40000011602 */
[----:B------:R-:W-:Y:S02]  /*08b0*/  SHF.R.U32.HI R2, RZ, 0x1, R75 ;  /* 0x00000001ff027819 */ /* 0x000fe4000001164b */
[----:B------:R-:W-:Y:S02]  /*08c0*/  LOP3.LUT R17, R34, 0x90, R17, 0x78, !PT ;  /* 0x0000009022117812 */ /* 0x000fe400078e7811 */
[----:B------:R-:W-:Y:S02]  /*08d0*/  LOP3.LUT R19, R19, R2, RZ, 0x3c, !PT ;  /* 0x0000000213137212 */ /* 0x000fe400078e3cff */
[----:B------:R-:W-:Y:S01]  /*08e0*/  R2UR UR4, R18 ;  /* 0x00000000120472ca */ /* 0x000fe200000e0000 */
[----:B------:R-:W-:-:S04]  /*08f0*/  UIADD3 UR5, UR8, 0x1000, URZ ;  /* 0x0000100008057890 */ /* 0x000fc8000fffe03f */
[----:B------:R-:W-:-:S08]  /*0900*/  USHF.R.U32.HI UR5, URZ, 0x4, UR5 ;  /* 0x000000043f057899 */ /* 0x000fd00008011605 */
[----:B------:R-:W-:-:S04]  /*0910*/  USHF.L.U32 UR4, UR4, 0x5, URZ ;  /* 0x0000000504047899 */ /* 0x000fc8000800063f */
[----:B------:R-:W-:-:S04]  /*0920*/  ULOP3.LUT UR4, UR4, 0x80, URZ, 0xc0, !UPT ;  /* 0x0000008004047892 */ /* 0x000fc8000f8ec03f */
[----:B------:R-:W-:Y:S02]  /*0930*/  ULEA.HI UR4, UR8, UR4, URZ, 0x1c ;  /* 0x0000000408047291 */ /* 0x000fe4000f8fe03f */
[----:B------:R-:W-:Y:S02]  /*0940*/  USGXT.U32 UR6, UR5, 0xe ;  /* 0x0000000e0506789a */ /* 0x000fe40008000000 */
[----:B------:R-:W-:Y:S01]  /*0950*/  ULOP3.LUT UR4, UR4, 0x3fff, URZ, 0xc0, !UPT ;  /* 0x00003fff04047892 */ /* 0x000fe2000f8ec03f */
[----:B------:R-:W-:Y:S01]  /*0960*/  LOP3.LUT R2, R27, R36, RZ, 0x3c, !PT ;  /* 0x000000241b027212 */ /* 0x000fe200078e3cff */
[----:B------:R-:W-:Y:S01]  /*0970*/  UMOV UR7, 0x40000040 ;  /* 0x4000004000077882 */ /* 0x000fe20000000000 */
[----:B------:R-:W-:Y:S01]  /*0980*/  UMOV UR5, 0xc0000010 ;  /* 0xc000001000057882 */ /* 0x000fe20000000000 */
[----:B--2---:R-:W-:Y:S04]  /*0990*/  STS.U16 [R17+UR8], R8 ;  /* 0x0000000811007988 */ /* 0x004fe80008000408 */
[----:B---3--:R0:W-:Y:S04]  /*09a0*/  STS.U16 [R17+UR8+0x100], R9 ;  /* 0x0001000911007988 */ /* 0x0081e80008000408 */
[----:B----4-:R-:W-:Y:S01]  /*09b0*/  STS.U16 [R17+UR8+0x200], R10 ;  /* 0x0002000a11007988 */ /* 0x010fe20008000408 */
[----:B0-----:R-:W-:-:S03]  /*09c0*/  LOP3.LUT R9, R19, 0x40, RZ, 0x3c, !PT ;  /* 0x0000004013097812 */ /* 0x001fc600078e3cff */
[----:B------:R-:W-:Y:S04]  /*09d0*/  STS.U16 [R17+UR8+0x300], R11 ;  /* 0x0003000b11007988 */ /* 0x000fe80008000408 */
[----:B------:R-:W-:Y:S04]  /*09e0*/  STS.U16 [R17+UR8+0x400], R12 ;  /* 0x0004000c11007988 */ /* 0x000fe80008000408 */
[----:B-----5:R-:W-:Y:S04]  /*09f0*/  STS.U16 [R17+UR8+0x900], R25 ;  /* 0x0009001911007988 */ /* 0x020fe80008000408 */
[----:B------:R-:W-:Y:S04]  /*0a00*/  STS.U16 [R17+UR8+0x500], R13 ;  /* 0x0005000d11007988 */ /* 0x000fe80008000408 */
        /* <DEDUP_REMOVED lines=10> */
[----:B------:R0:W-:Y:S04]  /*0ab0*/  STS.U16 [R19+UR8+0x1400], R56 ;  /* 0x0014003813007988 */ /* 0x0001e80008000408 */
[----:B------:R-:W-:Y:S04]  /*0ac0*/  STS.U16 [R9+UR8+0x1000], R68 ;  /* 0x0010004409007988 */ /* 0x000fe80008000408 */
[----:B------:R1:W-:Y:S01]  /*0ad0*/  STS.U16 [R9+UR8+0x1400], R70 ;  /* 0x0014004609007988 */ /* 0x0003e20008000408 */
[----:B------:R-:W-:Y:S01]  /*0ae0*/  SGXT R66, R66, 0x1 ;  /* 0x000000014242781a */ /* 0x000fe20000000200 */
[----:B0-----:R-:W0:Y:S08]  /*0af0*/  LDC.64 R56, c[0x0][0x220] ;  /* 0x00008800ff387b82 */ /* 0x001e300000000a00 */
[----:B------:R-:W-:Y:S06]  /*0b00*/  BAR.SYNC.DEFER_BLOCKING 0x0 ;  /* 0x0000000000007b1d */ /* 0x000fec0000010000 */
[----:B------:R-:W-:-:S06]  /*0b10*/  WARPGROUP.ARRIVE ;  /* 0x00000000000079c5 */ /* 0x000fcc0000000000 */
[----:B------:R-:W-:Y:S01]  /*0b20*/  HGMMA.64x64x16.F32.BF16 R24, gdesc[UR4].tnspB, RZ, !UPT, gsb0 ;  /* 0x40e00000041879f0 */ /* 0x000fe2000c0018ff */
[----:B------:R-:W-:Y:S02]  /*0b30*/  LOP3.LUT R66, R23, 0x4010, R66, 0xf8, !PT ;  /* 0x0000401017427812 */ /* 0x000fe400078ef842 */
[----:B------:R-:W-:Y:S02]  /*0b40*/  WARPGROUP.DEPBAR.LE gsb0, 0x0 ;  /* 0x00008000000079c5 */ /* 0x000fe40000010000 */
[----:B------:R-:W-:Y:S02]  /*0b50*/  IMAD.MOV.U32 R16, RZ, RZ, R24 ;  /* 0x000000ffff107224 */ /* 0x000fe400078e0018 */
[----:B------:R-:W-:Y:S02]  /*0b60*/  IMAD.MOV.U32 R17, RZ, RZ, R26 ;  /* 0x000000ffff117224 */ /* 0x000fe400078e001a */
[----:B------:R-:W-:Y:S02]  /*0b70*/  IMAD.MOV.U32 R18, RZ, RZ, R40 ;  /* 0x000000ffff127224 */ /* 0x000fe400078e0028 */
[----:B------:R-:W-:Y:S01]  /*0b80*/  IMAD.MOV.U32 R19, RZ, RZ, R42 ;  /* 0x000000ffff137224 */ /* 0x000fe200078e002a */
[----:B------:R-:W-:Y:S01]  /*0b90*/  BAR.SYNC.DEFER_BLOCKING 0x0 ;  /* 0x0000000000007b1d */ /* 0x000fe20000010000 */
[----:B------:R-:W-:-:S02]  /*0ba0*/  IMAD.MOV.U32 R20, RZ, RZ, R28 ;  /* 0x000000ffff147224 */ /* 0x000fc400078e001c */
[----:B------:R-:W-:Y:S02]  /*0bb0*/  IMAD.MOV.U32 R21, RZ, RZ, R30 ;  /* 0x000000ffff157224 */ /* 0x000fe400078e001e */
[----:B------:R-:W-:Y:S02]  /*0bc0*/  IMAD.MOV.U32 R22, RZ, RZ, R44 ;  /* 0x000000ffff167224 */ /* 0x000fe400078e002c */
[----:B------:R-:W-:Y:S02]  /*0bd0*/  IMAD.MOV.U32 R23, RZ, RZ, R46 ;  /* 0x000000ffff177224 */ /* 0x000fe400078e002e */
[----:B------:R-:W-:Y:S02]  /*0be0*/  IMAD.MOV.U32 R8, RZ, RZ, R32 ;  /* 0x000000ffff087224 */ /* 0x000fe400078e0020 */
[----:B-1----:R-:W-:Y:S02]  /*0bf0*/  IMAD.MOV.U32 R9, RZ, RZ, R34 ;  /* 0x000000ffff097224 */ /* 0x002fe400078e0022 */
[----:B------:R-:W-:-:S02]  /*0c00*/  IMAD.MOV.U32 R10, RZ, RZ, R48 ;  /* 0x000000ffff0a7224 */ /* 0x000fc400078e0030 */
[----:B------:R-:W-:Y:S02]  /*0c10*/  IMAD.MOV.U32 R11, RZ, RZ, R50 ;  /* 0x000000ffff0b7224 */ /* 0x000fe400078e0032 */
[----:B------:R-:W-:Y:S02]  /*0c20*/  IMAD.MOV.U32 R12, RZ, RZ, R36 ;  /* 0x000000ffff0c7224 */ /* 0x000fe400078e0024 */
[----:B------:R-:W-:Y:S02]  /*0c30*/  IMAD.MOV.U32 R13, RZ, RZ, R38 ;  /* 0x000000ffff0d7224 */ /* 0x000fe400078e0026 */
[----:B------:R-:W-:Y:S02]  /*0c40*/  IMAD.MOV.U32 R14, RZ, RZ, R52 ;  /* 0x000000ffff0e7224 */ /* 0x000fe400078e0034 */
[----:B------:R-:W-:Y:S01]  /*0c50*/  IMAD.MOV.U32 R15, RZ, RZ, R54 ;  /* 0x000000ffff0f7224 */ /* 0x000fe200078e0036 */
[----:B------:R1:W-:Y:S01]  /*0c60*/  STS.128 [R66+UR8], R16 ;  /* 0x0000001042007988 */ /* 0x0003e20008000c08 */
[----:B------:R-:W-:-:S03]  /*0c70*/  LOP3.LUT R26, R66, 0x10, RZ, 0x3c, !PT ;  /* 0x00000010421a7812 */ /* 0x000fc600078e3cff */
[----:B------:R2:W-:Y:S04]  /*0c80*/  STS.128 [R66+UR8+0x1000], R20 ;  /* 0x0010001442007988 */ /* 0x0005e80008000c08 */
[----:B------:R3:W-:Y:S04]  /*0c90*/  STS.128 [R66+UR8+0x2000], R8 ;  /* 0x0020000842007988 */ /* 0x0007e80008000c08 */
[----:B------:R4:W-:Y:S01]  /*0ca0*/  STS.128 [R66+UR8+0x3000], R12 ;  /* 0x0030000c42007988 */ /* 0x0009e20008000c08 */
[----:B-1----:R-:W-:Y:S02]  /*0cb0*/  IMAD.MOV.U32 R16, RZ, RZ, R25 ;  /* 0x000000ffff107224 */ /* 0x002fe400078e0019 */
[----:B------:R-:W-:-:S02]  /*0cc0*/  IMAD.MOV.U32 R17, RZ, RZ, R27 ;  /* 0x000000ffff117224 */ /* 0x000fc400078e001b */
[----:B------:R-:W-:Y:S02]  /*0cd0*/  IMAD.MOV.U32 R18, RZ, RZ, R41 ;  /* 0x000000ffff127224 */ /* 0x000fe400078e0029 */
[----:B------:R-:W-:Y:S02]  /*0ce0*/  IMAD.MOV.U32 R19, RZ, RZ, R43 ;  /* 0x000000ffff137224 */ /* 0x000fe400078e002b */
[----:B--2---:R-:W-:Y:S02]  /*0cf0*/  IMAD.MOV.U32 R20, RZ, RZ, R29 ;  /* 0x000000ffff147224 */ /* 0x004fe400078e001d */
[----:B------:R-:W-:Y:S02]  /*0d00*/  IMAD.MOV.U32 R21, RZ, RZ, R31 ;  /* 0x000000ffff157224 */ /* 0x000fe400078e001f */
[----:B------:R-:W-:Y:S02]  /*0d10*/  IMAD.MOV.U32 R22, RZ, RZ, R45 ;  /* 0x000000ffff167224 */ /* 0x000fe400078e002d */
[----:B------:R-:W-:-:S02]  /*0d20*/  IMAD.MOV.U32 R23, RZ, RZ, R47 ;  /* 0x000000ffff177224 */ /* 0x000fc400078e002f */
[----:B---3--:R-:W-:Y:S02]  /*0d30*/  IMAD.MOV.U32 R8, RZ, RZ, R33 ;  /* 0x000000ffff087224 */ /* 0x008fe400078e0021 */
[----:B------:R-:W-:Y:S02]  /*0d40*/  IMAD.MOV.U32 R9, RZ, RZ, R35 ;  /* 0x000000ffff097224 */ /* 0x000fe400078e0023 */
[----:B------:R-:W-:Y:S02]  /*0d50*/  IMAD.MOV.U32 R10, RZ, RZ, R49 ;  /* 0x000000ffff0a7224 */ /* 0x000fe400078e0031 */
[----:B------:R-:W-:Y:S02]  /*0d60*/  IMAD.MOV.U32 R11, RZ, RZ, R51 ;  /* 0x000000ffff0b7224 */ /* 0x000fe400078e0033 */
[----:B----4-:R-:W-:Y:S02]  /*0d70*/  IMAD.MOV.U32 R12, RZ, RZ, R37 ;  /* 0x000000ffff0c7224 */ /* 0x010fe400078e0025 */
[----:B------:R-:W-:-:S02]  /*0d80*/  IMAD.MOV.U32 R13, RZ, RZ, R39 ;  /* 0x000000ffff0d7224 */ /* 0x000fc400078e0027 */
[----:B------:R-:W-:Y:S02]  /*0d90*/  IMAD.MOV.U32 R14, RZ, RZ, R53 ;  /* 0x000000ffff0e7224 */ /* 0x000fe400078e0035 */
[----:B------:R-:W-:Y:S01]  /*0da0*/  IMAD.MOV.U32 R15, RZ, RZ, R55 ;  /* 0x000000ffff0f7224 */ /* 0x000fe200078e0037 */
[----:B------:R-:W-:Y:S04]  /*0db0*/  STS.128 [R26+UR8], R16 ;  /* 0x000000101a007988 */ /* 0x000fe80008000c08 */
[----:B------:R-:W-:Y:S04]  /*0dc0*/  STS.128 [R26+UR8+0x1000], R20 ;  /* 0x001000141a007988 */ /* 0x000fe80008000c08 */
[----:B------:R-:W-:Y:S04]  /*0dd0*/  STS.128 [R26+UR8+0x2000], R8 ;  /* 0x002000081a007988 */ /* 0x000fe80008000c08 */
[----:B------:R1:W-:Y:S01]  /*0de0*/  STS.128 [R26+UR8+0x3000], R12 ;  /* 0x0030000c1a007988 */ /* 0x0003e20008000c08 */
[----:B------:R-:W-:Y:S01]  /*0df0*/  BAR.SYNC.DEFER_BLOCKING 0x0 ;  /* 0x0000000000007b1d */ /* 0x000fe20000010000 */
[----:B0-----:R-:W-:-:S05]  /*0e00*/  LEA R24, P0, R75, R56, 0x3 ;  /* 0x000000384b187211 */ /* 0x001fca00078018ff */
[----:B------:R-:W0:Y:S01]  /*0e10*/  LDS.128 R8, [R2+UR8] ;  /* 0x0000000802087984 */ /* 0x000e220008000c00 */
[-C--:B------:R-:W-:Y:S01]  /*0e20*/  LEA.HI.X R25, R64, R57.reuse, RZ, 0x2, P0 ;  /* 0x0000003940197211 */ /* 0x080fe200000f14ff */
[----:B------:R-:W-:Y:S01]  /*0e30*/  IMAD.SHL.U32 R50, R71, 0x40, RZ ;  /* 0x0000004047327824 */ /* 0x000fe200078e00ff */
[-C--:B-1----:R-:W-:Y:S01]  /*0e40*/  LEA R26, P3, R73, R56.reuse, 0x8 ;  /* 0x00000038491a7211 */ /* 0x082fe200078640ff */
[----:B------:R-:W-:Y:S01]  /*0e50*/  IMAD.SHL.U32 R28, R65, 0x40, RZ ;  /* 0x00000040411c7824 */ /* 0x000fe200078e00ff */
[-C--:B------:R-:W-:Y:S01]  /*0e60*/  LEA R32, P4, R71, R56.reuse, 0x8 ;  /* 0x0000003847207211 */ /* 0x080fe200078840ff */
        /* <DEDUP_REMOVED lines=11> */
[-C--:B------:R-:W-:Y:S01]  /*0f20*/  LEA.HI.X R27, R4, R57.reuse, RZ, 0x2, P3 ;  /* 0x00000039041b7211 */ /* 0x080fe200018f14ff */
[----:B------:R-:W-:Y:S01]  /*0f30*/  IMAD.SHL.U32 R16, R3, 0x40, RZ ;  /* 0x0000004003107824 */ /* 0x000fe200078e00ff */
[-C--:B------:R-:W-:Y:S01]  /*0f40*/  LEA.HI.X R33, R50, R57.reuse, RZ, 0x2, P4 ;  /* 0x0000003932217211 */ /* 0x080fe200020f14ff */
[----:B------:R-:W-:Y:S01]  /*0f50*/  IMAD.SHL.U32 R48, R58, 0x40, RZ ;  /* 0x000000403a307824 */ /* 0x000fe200078e00ff */
[-C--:B------:R-:W-:Y:S01]  /*0f60*/  LEA.HI.X R39, R28, R57.reuse, RZ, 0x2, P0 ;  /* 0x000000391c277211 */ /* 0x080fe200000f14ff */
[----:B------:R-:W-:Y:S01]  /*0f70*/  IMAD.SHL.U32 R22, R6, 0x40, RZ ;  /* 0x0000004006167824 */ /* 0x000fe200078e00ff */
[----:B------:R-:W-:Y:S01]  /*0f80*/  LEA.HI.X R41, R46, R57, RZ, 0x2, P1 ;  /* 0x000000392e297211 */ /* 0x000fe200008f14ff */
[----:B------:R-:W-:Y:S01]  /*0f90*/  IMAD.SHL.U32 R20, R61, 0x40, RZ ;  /* 0x000000403d147824 */ /* 0x000fe200078e00ff */
[-C--:B------:R-:W-:Y:S01]  /*0fa0*/  LEA R60, P3, R60, R56.reuse, 0x8 ;  /* 0x000000383c3c7211 */ /* 0x080fe200078640ff */
[----:B------:R-:W1:Y:S01]  /*0fb0*/  LDS.128 R12, [R2+UR8+0x200] ;  /* 0x00020008020c7984 */ /* 0x000e620008000c00 */
[----:B------:R-:W-:-:S02]  /*0fc0*/  LEA R50, P0, R59, R56, 0x8 ;  /* 0x000000383b327211 */ /* 0x000fc400078040ff */
[-C--:B------:R-:W-:Y:S02]  /*0fd0*/  LEA R46, P1, R3, R56.reuse, 0x8 ;  /* 0x00000038032e7211 */ /* 0x080fe400078240ff */
[-C--:B------:R-:W-:Y:S02]  /*0fe0*/  LEA.HI.X R35, R52, R57.reuse, RZ, 0x2, P5 ;  /* 0x0000003934237211 */ /* 0x080fe400028f14ff */
[-C--:B------:R-:W-:Y:S01]  /*0ff0*/  LEA.HI.X R37, R30, R57.reuse, RZ, 0x2, P6 ;  /* 0x000000391e257211 */ /* 0x080fe200030f14ff */
[----:B------:R-:W-:Y:S01]  /*1000*/  IMAD.SHL.U32 R52, R7, 0x40, RZ ;  /* 0x0000004007347824 */ /* 0x000fe200078e00ff */
[-C--:B------:R-:W-:Y:S01]  /*1010*/  LEA R58, P4, R58, R56.reuse, 0x8 ;  /* 0x000000383a3a7211 */ /* 0x080fe200078840ff */
[----:B------:R-:W2:Y:S01]  /*1020*/  LDS.128 R28, [R2+UR8+0x400] ;  /* 0x00040008021c7984 */ /* 0x000ea20008000c00 */
[-C--:B------:R-:W-:Y:S02]  /*1030*/  LEA R6, P5, R6, R56.reuse, 0x8 ;  /* 0x0000003806067211 */ /* 0x080fe400078a40ff */
[----:B------:R-:W-:Y:S01]  /*1040*/  LEA R4, P6, R61, R56, 0x8 ;  /* 0x000000383d047211 */ /* 0x000fe200078c40ff */
[----:B------:R-:W-:Y:S01]  /*1050*/  IMAD.SHL.U32 R54, R5, 0x40, RZ ;  /* 0x0000004005367824 */ /* 0x000fe200078e00ff */
[----:B------:R-:W-:-:S02]  /*1060*/  LEA.HI.X R63, R44, R57, RZ, 0x2, P2 ;  /* 0x000000392c3f7211 */ /* 0x000fc400010f14ff */
[-C--:B------:R-:W-:Y:S02]  /*1070*/  LEA R44, P2, R7, R56.reuse, 0x8 ;  /* 0x00000038072c7211 */ /* 0x080fe400078440ff */
[-C--:B------:R-:W-:Y:S02]  /*1080*/  LEA.HI.X R61, R42, R57.reuse, RZ, 0x2, P3 ;  /* 0x000000392a3d7211 */ /* 0x080fe400018f14ff */
[-C--:B------:R-:W-:Y:S02]  /*1090*/  LEA.HI.X R51, R18, R57.reuse, RZ, 0x2, P0 ;  /* 0x0000003912337211 */ /* 0x080fe400000f14ff */
[-C--:B------:R-:W-:Y:S01]  /*10a0*/  LEA.HI.X R47, R16, R57.reuse, RZ, 0x2, P1 ;  /* 0x00000039102f7211 */ /* 0x080fe200008f14ff */
[----:B------:R-:W-:Y:S01]  /*10b0*/  IMAD.WIDE.U32 R42, R0, 0x4, R24 ;  /* 0x00000004002a7825 */ /* 0x000fe200078e0018 */
[----:B------:R-:W-:Y:S01]  /*10c0*/  LEA R56, P3, R5, R56, 0x8 ;  /* 0x0000003805387211 */ /* 0x000fe200078640ff */
[----:B------:R-:W3:Y:S01]  /*10d0*/  LDS.128 R16, [R2+UR8+0x600] ;  /* 0x0006000802107984 */ /* 0x000ee20008000c00 */
[-C--:B------:R-:W-:Y:S01]  /*10e0*/  LEA.HI.X R59, R48, R57.reuse, RZ, 0x2, P4 ;  /* 0x00000039303b7211 */ /* 0x080fe200020f14ff */
[----:B------:R-:W-:Y:S01]  /*10f0*/  IMAD.WIDE.U32 R48, R0, 0x4, R26 ;  /* 0x0000000400307825 */ /* 0x000fe200078e001a */
[-C--:B------:R-:W-:Y:S01]  /*1100*/  LEA.HI.X R7, R22, R57.reuse, RZ, 0x2, P5 ;  /* 0x0000003916077211 */ /* 0x080fe200028f14ff */
[----:B------:R-:W-:Y:S01]  /*1110*/  LDS.128 R24, [R2+UR8+0xa00] ;  /* 0x000a000802187984 */ /* 0x000fe20008000c00 */
[----:B------:R-:W-:-:S02]  /*1120*/  LEA.HI.X R5, R20, R57, RZ, 0x2, P6 ;  /* 0x0000003914057211 */ /* 0x000fc400030f14ff */
[-C--:B------:R-:W-:Y:S01]  /*1130*/  LEA.HI.X R45, R52, R57.reuse, RZ, 0x2, P2 ;  /* 0x00000039342d7211 */ /* 0x080fe200010f14ff */
[----:B------:R-:W4:Y:S01]  /*1140*/  LDS.128 R20, [R2+UR8+0x800] ;  /* 0x0008000802147984 */ /* 0x000f220008000c00 */
[----:B------:R-:W-:Y:S01]  /*1150*/  LEA.HI.X R57, R54, R57, RZ, 0x2, P3 ;  /* 0x0000003936397211 */ /* 0x000fe200018f14ff */
[C---:B------:R-:W-:Y:S02]  /*1160*/  IMAD.WIDE.U32 R52, R0.reuse, 0x4, R32 ;  /* 0x0000000400347825 */ /* 0x040fe400078e0020 */
[----:B0-----:R-:W-:Y:S02]  /*1170*/  STG.E desc[UR10][R42.64], R8 ;  /* 0x000000082a007986 */ /* 0x001fe4000c10190a */
[C---:B------:R-:W-:Y:S02]  /*1180*/  IMAD.WIDE.U32 R54, R0.reuse, 0x4, R34 ;  /* 0x0000000400367825 */ /* 0x040fe400078e0022 */
[----:B------:R-:W-:Y:S04]  /*1190*/  STG.E desc[UR10][R42.64+0x80], R10 ;  /* 0x0000800a2a007986 */ /* 0x000fe8000c10190a */
[----:B------:R-:W0:Y:S04]  /*11a0*/  LDS.128 R32, [R2+UR8+0xc00] ;  /* 0x000c000802207984 */ /* 0x000e280008000c00 */
[----:B------:R-:W-:Y:S04]  /*11b0*/  STG.E desc[UR10][R48.64], R9 ;  /* 0x0000000930007986 */ /* 0x000fe8000c10190a */
[----:B------:R-:W-:Y:S04]  /*11c0*/  STG.E desc[UR10][R48.64+0x80], R11 ;  /* 0x0000800b30007986 */ /* 0x000fe8000c10190a */
[----:B------:R-:W5:Y:S01]  /*11d0*/  LDS.128 R8, [R2+UR8+0xe00] ;  /* 0x000e000802087984 */ /* 0x000f620008000c00 */
[----:B------:R-:W-:-:S04]  /*11e0*/  IMAD.WIDE.U32 R36, R0, 0x4, R36 ;  /* 0x0000000400247825 */ /* 0x000fc800078e0024 */
[C---:B------:R-:W-:Y:S01]  /*11f0*/  IMAD.WIDE.U32 R38, R0.reuse, 0x4, R38 ;  /* 0x0000000400267825 */ /* 0x040fe200078e0026 */
[----:B-1----:R-:W-:Y:S03]  /*1200*/  STG.E desc[UR10][R52.64], R12 ;  /* 0x0000000c34007986 */ /* 0x002fe6000c10190a */
[C---:B------:R-:W-:Y:S01]  /*1210*/  IMAD.WIDE.U32 R40, R0.reuse, 0x4, R40 ;  /* 0x0000000400287825 */ /* 0x040fe200078e0028 */
[----:B------:R-:W-:Y:S03]  /*1220*/  STG.E desc[UR10][R52.64+0x80], R14 ;  /* 0x0000800e34007986 */ /* 0x000fe6000c10190a */
[C---:B------:R-:W-:Y:S01]  /*1230*/  IMAD.WIDE.U32 R62, R0.reuse, 0x4, R62 ;  /* 0x00000004003e7825 */ /* 0x040fe200078e003e */
[----:B------:R-:W-:Y:S03]  /*1240*/  STG.E desc[UR10][R54.64], R13 ;  /* 0x0000000d36007986 */ /* 0x000fe6000c10190a */
[C---:B------:R-:W-:Y:S01]  /*1250*/  IMAD.WIDE.U32 R60, R0.reuse, 0x4, R60 ;  /* 0x00000004003c7825 */ /* 0x040fe200078e003c */
[----:B------:R-:W-:Y:S03]  /*1260*/  STG.E desc[UR10][R54.64+0x80], R15 ;  /* 0x0000800f36007986 */ /* 0x000fe6000c10190a */
[C---:B------:R-:W-:Y:S01]  /*1270*/  IMAD.WIDE.U32 R58, R0.reuse, 0x4, R58 ;  /* 0x00000004003a7825 */ /* 0x040fe200078e003a */
[----:B--2---:R-:W-:Y:S03]  /*1280*/  STG.E desc[UR10][R36.64], R28 ;  /* 0x0000001c24007986 */ /* 0x004fe6000c10190a */
[C---:B------:R-:W-:Y:S01]  /*1290*/  IMAD.WIDE.U32 R6, R0.reuse, 0x4, R6 ;  /* 0x0000000400067825 */ /* 0x040fe200078e0006 */
[----:B------:R-:W-:Y:S03]  /*12a0*/  STG.E desc[UR10][R36.64+0x80], R30 ;  /* 0x0000801e24007986 */ /* 0x000fe6000c10190a */
[C---:B------:R-:W-:Y:S01]  /*12b0*/  IMAD.WIDE.U32 R4, R0.reuse, 0x4, R4 ;  /* 0x0000000400047825 */ /* 0x040fe200078e0004 */
[----:B------:R-:W-:Y:S04]  /*12c0*/  STG.E desc[UR10][R38.64], R29 ;  /* 0x0000001d26007986 */ /* 0x000fe8000c10190a */
[----:B------:R-:W-:Y:S01]  /*12d0*/  STG.E desc[UR10][R38.64+0x80], R31 ;  /* 0x0000801f26007986 */ /* 0x000fe2000c10190a */
[----:B------:R-:W-:-:S03]  /*12e0*/  IMAD.WIDE.U32 R50, R0, 0x4, R50 ;  /* 0x0000000400327825 */ /* 0x000fc600078e0032 */
[----:B---3--:R-:W-:Y:S01]  /*12f0*/  STG.E desc[UR10][R40.64], R16 ;  /* 0x0000001028007986 */ /* 0x008fe2000c10190a */
[----:B------:R-:W-:-:S03]  /*1300*/  IMAD.WIDE.U32 R46, R0, 0x4, R46 ;  /* 0x00000004002e7825 */ /* 0x000fc600078e002e */
[----:B------:R-:W-:Y:S01]  /*1310*/  STG.E desc[UR10][R40.64+0x80], R18 ;  /* 0x0000801228007986 */ /* 0x000fe2000c10190a */
[----:B------:R-:W-:-:S03]  /*1320*/  IMAD.WIDE.U32 R44, R0, 0x4, R44 ;  /* 0x00000004002c7825 */ /* 0x000fc600078e002c */
[----:B------:R-:W-:Y:S01]  /*1330*/  STG.E desc[UR10][R62.64], R17 ;  /* 0x000000113e007986 */ /* 0x000fe2000c10190a */
[----:B------:R-:W-:-:S03]  /*1340*/  IMAD.WIDE.U32 R56, R0, 0x4, R56 ;  /* 0x0000000400387825 */ /* 0x000fc600078e0038 */
[----:B------:R-:W-:Y:S04]  /*1350*/  STG.E desc[UR10][R62.64+0x80], R19 ;  /* 0x000080133e007986 */ /* 0x000fe8000c10190a */
[----:B----4-:R-:W-:Y:S04]  /*1360*/  STG.E desc[UR10][R60.64], R20 ;  /* 0x000000143c007986 */ /* 0x010fe8000c10190a */
[----:B------:R-:W-:Y:S04]  /*1370*/  STG.E desc[UR10][R60.64+0x80], R22 ;  /* 0x000080163c007986 */ /* 0x000fe8000c10190a */
[----:B------:R-:W-:Y:S04]  /*1380*/  STG.E desc[UR10][R58.64], R21 ;  /* 0x000000153a007986 */ /* 0x000fe8000c10190a */
[----:B------:R-:W-:Y:S04]  /*1390*/  STG.E desc[UR10][R58.64+0x80], R23 ;  /* 0x000080173a007986 */ /* 0x000fe8000c10190a */
[----:B------:R-:W-:Y:S04]  /*13a0*/  STG.E desc[UR10][R6.64], R24 ;  /* 0x0000001806007986 */ /* 0x000fe8000c10190a */
[----:B------:R-:W-:Y:S04]  /*13b0*/  STG.E desc[UR10][R6.64+0x80], R26 ;  /* 0x0000801a06007986 */ /* 0x000fe8000c10190a */
[----:B------:R-:W-:Y:S04]  /*13c0*/  STG.E desc[UR10][R4.64], R25 ;  /* 0x0000001904007986 */ /* 0x000fe8000c10190a */
[----:B------:R-:W-:Y:S04]  /*13d0*/  STG.E desc[UR10][R4.64+0x80], R27 ;  /* 0x0000801b04007986 */ /* 0x000fe8000c10190a */
[----:B0-----:R-:W-:Y:S04]  /*13e0*/  STG.E desc[UR10][R50.64], R32 ;  /* 0x0000002032007986 */ /* 0x001fe8000c10190a */
[----:B------:R-:W-:Y:S04]  /*13f0*/  STG.E desc[UR10][R50.64+0x80], R34 ;  /* 0x0000802232007986 */ /* 0x000fe8000c10190a */
[----:B------:R-:W-:Y:S04]  /*1400*/  STG.E desc[UR10][R46.64], R33 ;  /* 0x000000212e007986 */ /* 0x000fe8000c10190a */
[----:B------:R-:W-:Y:S04]  /*1410*/  STG.E desc[UR10][R46.64+0x80], R35 ;  /* 0x000080232e007986 */ /* 0x000fe8000c10190a */
[----:B-----5:R-:W-:Y:S04]  /*1420*/  STG.E desc[UR10][R44.64], R8 ;  /* 0x000000082c007986 */ /* 0x020fe8000c10190a */
[----:B------:R-:W-:Y:S04]  /*1430*/  STG.E desc[UR10][R44.64+0x80], R10 ;  /* 0x0000800a2c007986 */ /* 0x000fe8000c10190a */
[----:B------:R-:W-:Y:S04]  /*1440*/  STG.E desc[UR10][R56.64], R9 ;  /* 0x0000000938007986 */ /* 0x000fe8000c10190a */
[----:B------:R-:W-:Y:S01]  /*1450*/  STG.E desc[UR10][R56.64+0x80], R11 ;  /* 0x0000800b38007986 */ /* 0x000fe2000c10190a */
[----:B------:R-:W-:Y:S05]  /*1460*/  EXIT ;  /* 0x000000000000794d */ /* 0x000fea0003800000 */
.L_x_0:
[----:B------:R-:W-:-:S00]  /*1470*/  BRA `(.L_x_0) ;  /* 0xfffffffc00fc7947 */ /* 0x000fc0000383ffff */
[----:B------:R-:W-:-:S00]  /*1480*/  NOP ;  /* 0x0000000000007918 */ /* 0x000fc00000000000 */
[----:B------:R-:W-:-:S00]  /*1490*/  NOP ;  /* 0x0000000000007918 */ /* 0x000fc00000000000 */
[----:B------:R-:W-:-:S00]  /*14a0*/  NOP ;  /* 0x0000000000007918 */ /* 0x000fc00000000000 */
[----:B------:R-:W-:-:S00]  /*14b0*/  NOP ;  /* 0x0000000000007918 */ /* 0x000fc00000000000 */
[----:B------:R-:W-:-:S00]  /*14c0*/  NOP ;  /* 0x0000000000007918 */ /* 0x000fc00000000000 */
[----:B------:R-:W-:-:S00]  /*14d0*/  NOP ;  /* 0x0000000000007918 */ /* 0x000fc00000000000 */
[----:B------:R-:W-:-:S00]  /*14e0*/  NOP ;  /* 0x0000000000007918 */ /* 0x000fc00000000000 */
[----:B------:R-:W-:-:S00]  /*14f0*/  NOP ;  /* 0x0000000000007918 */ /* 0x000fc00000000000 */
.L_x_1:


//--------------------- .nv.shared.gluon_mma      --------------------------
	.section	.nv.shared.gluon_mma,"aw",@nobits
	.sectionflags	@""
	.align	16
	.zero		1024


//--------------------- .nv.shared.reserved.0     --------------------------
	.section	.nv.shared.reserved.0,"aw",@nobits
	.weak		__nv_reservedSMEM_offset_0_alias
	.size		__nv_reservedSMEM_offset_0_alias, 0, 0
	.other		__nv_reservedSMEM_offset_0_alias,@"STO_CUDA_RESERVED_SHARED STV_DEFAULT"
__nv_reservedSMEM_offset_0_alias:
	.zero		0


//--------------------- .nv.constant0.gluon_mma   --------------------------
	.section	.nv.constant0.gluon_mma,"a",@progbits
	.sectionflags	@""
	.align	4
.nv.constant0.gluon_mma:
	.zero		568


//--------------------- SYMBOLS --------------------------

	.type		.nv.reservedSmem.offset0,@object
	.size		.nv.reservedSmem.offset0,0x4
